//
// Generated by NVIDIA NVVM Compiler
//
// Compiler Build ID: CL-36424714
// Cuda compilation tools, release 13.0, V13.0.88
// Based on NVVM 20.0.0
//

.version 9.0
.target sm_100
.address_size 64

	// .globl	_Z24write_with_stride_kernelPiii

.visible .entry _Z24write_with_stride_kernelPiii(
	.param .u64 .ptr .align 1 _Z24write_with_stride_kernelPiii_param_0,
	.param .u32 _Z24write_with_stride_kernelPiii_param_1,
	.param .u32 _Z24write_with_stride_kernelPiii_param_2
)
{
	.reg .pred 	%p<3>;
	.reg .b32 	%r<8>;
	.reg .b64 	%rd<5>;

	ld.param.u64 	%rd1, [_Z24write_with_stride_kernelPiii_param_0];
	ld.param.u32 	%r3, [_Z24write_with_stride_kernelPiii_param_1];
	ld.param.u32 	%r4, [_Z24write_with_stride_kernelPiii_param_2];
	mov.u32 	%r5, %ctaid.x;
	mov.u32 	%r6, %ntid.x;
	mov.u32 	%r7, %tid.x;
	mad.lo.s32 	%r1, %r5, %r6, %r7;
	setp.ge.s32 	%p1, %r1, %r4;
	@%p1 bra 	$L__BB0_3;
	mul.lo.s32 	%r2, %r3, %r1;
	setp.ge.s32 	%p2, %r2, %r4;
	@%p2 bra 	$L__BB0_3;
	cvta.to.global.u64 	%rd2, %rd1;
	mul.wide.s32 	%rd3, %r2, 4;
	add.s64 	%rd4, %rd2, %rd3;
	st.global.u32 	[%rd4], %r1;
$L__BB0_3:
	ret;

}


// ===== COMPILED SASS (sm_100) =====

	.target	sm_100

	.elftype	@"ET_EXEC"


//--------------------- .note.nv.tkinfo           --------------------------
	.section	.note.nv.tkinfo,"",@"SHT_NOTE"
	.sectionflags	@"SHF_NOTE_NV_TKINFO"
	.tkinfo
        /*0018*/ 	.word	0x00000002
        /*0030*/ 	.string	""
        /*0030*/ 	.string	"ptxas"
        /*0030*/ 	.string	"Cuda compilation tools, release 13.0, V13.0.88"
        /*0030*/ 	.string	"Build cuda_13.0.r13.0/compiler.36424714_0"
        /*0030*/ 	.string	"-arch sm_100 -m 64 "



//--------------------- .note.nv.cuinfo           --------------------------
	.section	.note.nv.cuinfo,"",@"SHT_NOTE"
	.sectionflags	@"SHF_NOTE_NV_CUINFO"
        /*0018*/ 	.short	0x0002
        /*001a*/ 	.short	0x0064
        /*001c*/ 	.short	0x0082
	.zero		2


//--------------------- .nv.info                  --------------------------
	.section	.nv.info,"",@"SHT_CUDA_INFO"
	.align	4


	//----- nvinfo : EIATTR_REGCOUNT
	.align		4
        /*0000*/ 	.byte	0x04, 0x2f
        /*0002*/ 	.short	(.L_1 - .L_0)
	.align		4
.L_0:
        /*0004*/ 	.word	index@(_Z24write_with_stride_kernelPiii)
        /*0008*/ 	.word	0x0000000a


	//----- nvinfo : EIATTR_FRAME_SIZE
	.align		4
.L_1:
        /*000c*/ 	.byte	0x04, 0x11
        /*000e*/ 	.short	(.L_3 - .L_2)
	.align		4
.L_2:
        /*0010*/ 	.word	index@(_Z24write_with_stride_kernelPiii)
        /*0014*/ 	.word	0x00000000


	//----- nvinfo : EIATTR_MIN_STACK_SIZE
	.align		4
.L_3:
        /*0018*/ 	.byte	0x04, 0x12
        /*001a*/ 	.short	(.L_5 - .L_4)
	.align		4
.L_4:
        /*001c*/ 	.word	index@(_Z24write_with_stride_kernelPiii)
        /*0020*/ 	.word	0x00000000
.L_5:


//--------------------- .nv.compat                --------------------------
	.section	.nv.compat,"",@"SHT_CUDA_COMPAT_INFO"
	.align	4
        /*0000*/ 	.byte	0x02, 0x09, 0x00, 0x00, 0x02, 0x02, 0x01, 0x00, 0x02, 0x05, 0x05, 0x00, 0x03, 0x07, 0x01, 0x01
        /*0010*/ 	.byte	0x02, 0x03, 0x00, 0x00, 0x02, 0x06, 0x01, 0x00, 0x04, 0x0b, 0x08, 0x00, 0x09, 0x00, 0x00, 0x00
        /*0020*/ 	.byte	0x00, 0x00, 0x00, 0x00


//--------------------- .nv.info._Z24write_with_stride_kernelPiii --------------------------
	.section	.nv.info._Z24write_with_stride_kernelPiii,"",@"SHT_CUDA_INFO"
	.sectionflags	@""
	.align	4


	//----- nvinfo : EIATTR_CUDA_API_VERSION
	.align		4
        /*0000*/ 	.byte	0x04, 0x37
        /*0002*/ 	.short	(.L_7 - .L_6)
.L_6:
        /*0004*/ 	.word	0x00000082


	//----- nvinfo : EIATTR_KPARAM_INFO
	.align		4
.L_7:
        /*0008*/ 	.byte	0x04, 0x17
        /*000a*/ 	.short	(.L_9 - .L_8)
.L_8:
        /*000c*/ 	.word	0x00000000
        /*0010*/ 	.short	0x0002
        /*0012*/ 	.short	0x000c
        /*0014*/ 	.byte	0x00, 0xf0, 0x11, 0x00


	//----- nvinfo : EIATTR_KPARAM_INFO
	.align		4
.L_9:
        /*0018*/ 	.byte	0x04, 0x17
        /*001a*/ 	.short	(.L_11 - .L_10)
.L_10:
        /*001c*/ 	.word	0x00000000
        /*0020*/ 	.short	0x0001
        /*0022*/ 	.short	0x0008
        /*0024*/ 	.byte	0x00, 0xf0, 0x11, 0x00


	//----- nvinfo : EIATTR_KPARAM_INFO
	.align		4
.L_11:
        /*0028*/ 	.byte	0x04, 0x17
        /*002a*/ 	.short	(.L_13 - .L_12)
.L_12:
        /*002c*/ 	.word	0x00000000
        /*0030*/ 	.short	0x0000
        /*0032*/ 	.short	0x0000
        /*0034*/ 	.byte	0x00, 0xf5, 0x21, 0x00


	//----- nvinfo : EIATTR_SPARSE_MMA_MASK
	.align		4
.L_13:
        /*0038*/ 	.byte	0x03, 0x50
        /*003a*/ 	.short	0x0000


	//----- nvinfo : EIATTR_MAXREG_COUNT
	.align		4
        /*003c*/ 	.byte	0x03, 0x1b
        /*003e*/ 	.short	0x00ff


	//----- nvinfo : EIATTR_MERCURY_ISA_VERSION
	.align		4
        /*0040*/ 	.byte	0x03, 0x5f
        /*0042*/ 	.short	0x0101


	//----- nvinfo : EIATTR_VRC_CTA_INIT_COUNT
	.align		4
        /*0044*/ 	.byte	0x02, 0x4a
	.zero		1
	.zero		1


	//----- nvinfo : EIATTR_EXIT_INSTR_OFFSETS
	.align		4
        /*0048*/ 	.byte	0x04, 0x1c
        /*004a*/ 	.short	(.L_15 - .L_14)


	//   ....[0]....
.L_14:
        /*004c*/ 	.word	0x00000070


	//   ....[1]....
        /*0050*/ 	.word	0x000000b0


	//   ....[2]....
        /*0054*/ 	.word	0x00000100


	//----- nvinfo : EIATTR_CBANK_PARAM_SIZE
	.align		4
.L_15:
        /*0058*/ 	.byte	0x03, 0x19
        /*005a*/ 	.short	0x0010


	//----- nvinfo : EIATTR_PARAM_CBANK
	.align		4
        /*005c*/ 	.byte	0x04, 0x0a
        /*005e*/ 	.short	(.L_17 - .L_16)
	.align		4
.L_16:
        /*0060*/ 	.word	index@(.nv.constant0._Z24write_with_stride_kernelPiii)
        /*0064*/ 	.short	0x0380
        /*0066*/ 	.short	0x0010


	//----- nvinfo : EIATTR_SW_WAR
	.align		4
.L_17:
        /*0068*/ 	.byte	0x04, 0x36
        /*006a*/ 	.short	(.L_19 - .L_18)
.L_18:
        /*006c*/ 	.word	0x00000008
.L_19:


//--------------------- .nv.callgraph             --------------------------
	.section	.nv.callgraph,"",@"SHT_CUDA_CALLGRAPH"
	.align	4
	.sectionentsize	8
	.align		4
        /*0000*/ 	.word	0x00000000
	.align		4
        /*0004*/ 	.word	0xffffffff
	.align		4
        /*0008*/ 	.word	0x00000000
	.align		4
        /*000c*/ 	.word	0xfffffffe
	.align		4
        /*0010*/ 	.word	0x00000000
	.align		4
        /*0014*/ 	.word	0xfffffffd
	.align		4
        /*0018*/ 	.word	0x00000000
	.align		4
        /*001c*/ 	.word	0xfffffffc


//--------------------- .text._Z24write_with_stride_kernelPiii --------------------------
	.section	.text._Z24write_with_stride_kernelPiii,"ax",@progbits
	.align	128
        .global         _Z24write_with_stride_kernelPiii
        .type           _Z24write_with_stride_kernelPiii,@function
        .size           _Z24write_with_stride_kernelPiii,(.L_x_1 - _Z24write_with_stride_kernelPiii)
        .other          _Z24write_with_stride_kernelPiii,@"STO_CUDA_ENTRY STV_DEFAULT"
_Z24write_with_stride_kernelPiii:
.text._Z24write_with_stride_kernelPiii:
[----:B------:R-:W-:Y:S01]  /*0000*/  LDC R1, c[0x0][0x37c] ;  /* 0x0000df00ff017b82 */ /* 0x000fe20000000800 */
[----:B------:R-:W0:Y:S07]  /*0010*/  S2R R0, SR_TID.X ;  /* 0x0000000000007919 */ /* 0x000e2e0000002100 */
[----:B------:R-:W0:Y:S01]  /*0020*/  S2UR UR4, SR_CTAID.X ;  /* 0x00000000000479c3 */ /* 0x000e220000002500 */
[----:B------:R-:W1:Y:S07]  /*0030*/  LDCU UR5, c[0x0][0x38c] ;  /* 0x00007180ff0577ac */ /* 0x000e6e0008000800 */
[----:B------:R-:W0:Y:S02]  /*0040*/  LDC R5, c[0x0][0x360] ;  /* 0x0000d800ff057b82 */ /* 0x000e240000000800 */
[----:B0-----:R-:W-:-:S05]  /*0050*/  IMAD R5, R5, UR4, R0 ;  /* 0x0000000405057c24 */ /* 0x001fca000f8e0200 */
[----:B-1----:R-:W-:-:S13]  /*0060*/  ISETP.GE.AND P0, PT, R5, UR5, PT ;  /* 0x0000000505007c0c */ /* 0x002fda000bf06270 */
[----:B------:R-:W-:Y:S05]  /*0070*/  @P0 EXIT ;  /* 0x000000000000094d */ /* 0x000fea0003800000 */
[----:B------:R-:W0:Y:S02]  /*0080*/  LDCU UR4, c[0x0][0x388] ;  /* 0x00007100ff0477ac */ /* 0x000e240008000800 */
[----:B0-----:R-:W-:-:S05]  /*0090*/  IMAD R7, R5, UR4, RZ ;  /* 0x0000000405077c24 */ /* 0x001fca000f8e02ff */
[----:B------:R-:W-:-:S13]  /*00a0*/  ISETP.GE.AND P0, PT, R7, UR5, PT ;  /* 0x0000000507007c0c */ /* 0x000fda000bf06270 */
[----:B------:R-:W-:Y:S05]  /*00b0*/  @P0 EXIT ;  /* 0x000000000000094d */ /* 0x000fea0003800000 */
[----:B------:R-:W0:Y:S01]  /*00c0*/  LDC.64 R2, c[0x0][0x380] ;  /* 0x0000e000ff027b82 */ /* 0x000e220000000a00 */
[----:B------:R-:W1:Y:S01]  /*00d0*/  LDCU.64 UR4, c[0x0][0x358] ;  /* 0x00006b00ff0477ac */ /* 0x000e620008000a00 */
[----:B0-----:R-:W-:-:S05]  /*00e0*/  IMAD.WIDE R2, R7, 0x4, R2 ;  /* 0x0000000407027825 */ /* 0x001fca00078e0202 */
[----:B-1----:R-:W-:Y:S01]  /*00f0*/  STG.E desc[UR4][R2.64], R5 ;  /* 0x0000000502007986 */ /* 0x002fe2000c101904 */
[----:B------:R-:W-:Y:S05]  /*0100*/  EXIT ;  /* 0x000000000000794d */ /* 0x000fea0003800000 */
.L_x_0:
[----:B------:R-:W-:-:S00]  /*0110*/  BRA `(.L_x_0) ;  /* 0xfffffffc00fc7947 */ /* 0x000fc0000383ffff */
[----:B------:R-:W-:-:S00]  /*0120*/  NOP ;  /* 0x0000000000007918 */ /* 0x000fc00000000000 */
        /* <DEDUP_REMOVED lines=13> */
.L_x_1:


//--------------------- .nv.shared.reserved.0     --------------------------
	.section	.nv.shared.reserved.0,"aw",@nobits
	.weak		__nv_reservedSMEM_offset_0_alias
	.size		__nv_reservedSMEM_offset_0_alias, 0, 64
	.other		__nv_reservedSMEM_offset_0_alias,@"STO_CUDA_RESERVED_SHARED STV_DEFAULT"
__nv_reservedSMEM_offset_0_alias:
	.zero		0
	.zero		64


//--------------------- .nv.constant0._Z24write_with_stride_kernelPiii --------------------------
	.section	.nv.constant0._Z24write_with_stride_kernelPiii,"a",@progbits
	.sectionflags	@""
	.align	4
.nv.constant0._Z24write_with_stride_kernelPiii:
	.zero		912


//--------------------- SYMBOLS --------------------------

	.type		.nv.reservedSmem.offset0,@object
	.size		.nv.reservedSmem.offset0,0x4
